	.headerflags	@"EF_CUDA_TEXMODE_UNIFIED EF_CUDA_64BIT_ADDRESS EF_CUDA_ACCELERATORS EF_CUDA_SM90 EF_CUDA_VIRTUAL_SM(EF_CUDA_SM90)"
	.elftype	@"ET_EXEC"


//--------------------- .nv.info                  --------------------------
	.section	.nv.info,"",@"SHT_CUDA_INFO"
	.align	4


	//----- nvinfo : EIATTR_REGCOUNT
	.align		4
        /*0000*/ 	.byte	0x04, 0x2f
        /*0002*/ 	.short	(.L_1 - .L_0)
	.align		4
.L_0:
        /*0004*/ 	.word	index@(triton_poi_fused_constant_pad_nd_relu_12)
        /*0008*/ 	.word	0x0000000e


	//----- nvinfo : EIATTR_MIN_STACK_SIZE
	.align		4
.L_1:
        /*000c*/ 	.byte	0x04, 0x12
        /*000e*/ 	.short	(.L_3 - .L_2)
	.align		4
.L_2:
        /*0010*/ 	.word	index@(triton_poi_fused_constant_pad_nd_relu_12)
        /*0014*/ 	.word	0x00000000


	//----- nvinfo : EIATTR_FRAME_SIZE
	.align		4
.L_3:
        /*0018*/ 	.byte	0x04, 0x11
        /*001a*/ 	.short	(.L_5 - .L_4)
	.align		4
.L_4:
        /*001c*/ 	.word	index@(triton_poi_fused_constant_pad_nd_relu_12)
        /*0020*/ 	.word	0x00000000


	//----- nvinfo : EIATTR_MIN_STACK_SIZE
	.align		4
.L_5:
        /*0024*/ 	.byte	0x04, 0x12
        /*0026*/ 	.short	(.L_7 - .L_6)
	.align		4
.L_6:
        /*0028*/ 	.word	index@(triton_poi_fused_constant_pad_nd_relu_12)
        /*002c*/ 	.word	0x00000000
.L_7:


//--------------------- .nv.info.triton_poi_fused_constant_pad_nd_relu_12 --------------------------
	.section	.nv.info.triton_poi_fused_constant_pad_nd_relu_12,"",@"SHT_CUDA_INFO"
	.sectionflags	@""
	.align	4


	//----- nvinfo : EIATTR_CUDA_API_VERSION
	.align		4
        /*0000*/ 	.byte	0x04, 0x37
        /*0002*/ 	.short	(.L_9 - .L_8)
.L_8:
        /*0004*/ 	.word	0x0000007c


	//----- nvinfo : EIATTR_KPARAM_INFO
	.align		4
.L_9:
        /*0008*/ 	.byte	0x04, 0x17
        /*000a*/ 	.short	(.L_11 - .L_10)
.L_10:
        /*000c*/ 	.word	0x00000000
        /*0010*/ 	.short	0x0003
        /*0012*/ 	.short	0x0018
        /*0014*/ 	.byte	0x00, 0xf0, 0x11, 0x00


	//----- nvinfo : EIATTR_KPARAM_INFO
	.align		4
.L_11:
        /*0018*/ 	.byte	0x04, 0x17
        /*001a*/ 	.short	(.L_13 - .L_12)
.L_12:
        /*001c*/ 	.word	0x00000000
        /*0020*/ 	.short	0x0002
        /*0022*/ 	.short	0x0010
        /*0024*/ 	.byte	0x00, 0xf4, 0x21, 0x00


	//----- nvinfo : EIATTR_KPARAM_INFO
	.align		4
.L_13:
        /*0028*/ 	.byte	0x04, 0x17
        /*002a*/ 	.short	(.L_15 - .L_14)
.L_14:
        /*002c*/ 	.word	0x00000000
        /*0030*/ 	.short	0x0001
        /*0032*/ 	.short	0x0008
        /*0034*/ 	.byte	0x00, 0xf4, 0x21, 0x00


	//----- nvinfo : EIATTR_KPARAM_INFO
	.align		4
.L_15:
        /*0038*/ 	.byte	0x04, 0x17
        /*003a*/ 	.short	(.L_17 - .L_16)
.L_16:
        /*003c*/ 	.word	0x00000000
        /*0040*/ 	.short	0x0000
        /*0042*/ 	.short	0x0000
        /*0044*/ 	.byte	0x00, 0xf4, 0x21, 0x00


	//----- nvinfo : EIATTR_SPARSE_MMA_MASK
	.align		4
.L_17:
        /*0048*/ 	.byte	0x03, 0x50
        /*004a*/ 	.short	0x0000


	//----- nvinfo : EIATTR_MAXREG_COUNT
	.align		4
        /*004c*/ 	.byte	0x03, 0x1b
        /*004e*/ 	.short	0x00ff


	//----- nvinfo : EIATTR_EXIT_INSTR_OFFSETS
	.align		4
        /*0050*/ 	.byte	0x04, 0x1c
        /*0052*/ 	.short	(.L_19 - .L_18)


	//   ....[0]....
.L_18:
        /*0054*/ 	.word	0x00000370


	//   ....[1]....
        /*0058*/ 	.word	0x00000390


	//----- nvinfo : EIATTR_REQNTID
	.align		4
.L_19:
        /*005c*/ 	.byte	0x04, 0x10
        /*005e*/ 	.short	(.L_21 - .L_20)
.L_20:
        /*0060*/ 	.word	0x00000080
        /*0064*/ 	.word	0x00000001
        /*0068*/ 	.word	0x00000001


	//----- nvinfo : EIATTR_CBANK_PARAM_SIZE
	.align		4
.L_21:
        /*006c*/ 	.byte	0x03, 0x19
        /*006e*/ 	.short	0x001c


	//----- nvinfo : EIATTR_PARAM_CBANK
	.align		4
        /*0070*/ 	.byte	0x04, 0x0a
        /*0072*/ 	.short	(.L_23 - .L_22)
	.align		4
.L_22:
        /*0074*/ 	.word	index@(.nv.constant0.triton_poi_fused_constant_pad_nd_relu_12)
        /*0078*/ 	.short	0x0210
        /*007a*/ 	.short	0x001c


	//----- nvinfo : EIATTR_SW_WAR
	.align		4
.L_23:
        /*007c*/ 	.byte	0x04, 0x36
        /*007e*/ 	.short	(.L_25 - .L_24)
.L_24:
        /*0080*/ 	.word	0x00000008
.L_25:


//--------------------- .nv.callgraph             --------------------------
	.section	.nv.callgraph,"",@"SHT_CUDA_CALLGRAPH"
	.align	4
	.sectionentsize	8
	.align		4
        /*0000*/ 	.word	0x00000000
	.align		4
        /*0004*/ 	.word	0xffffffff
	.align		4
        /*0008*/ 	.word	0x00000000
	.align		4
        /*000c*/ 	.word	0xfffffffe
	.align		4
        /*0010*/ 	.word	0x00000000
	.align		4
        /*0014*/ 	.word	0xfffffffd
	.align		4
        /*0018*/ 	.word	0x00000000
	.align		4
        /*001c*/ 	.word	0xfffffffc


//--------------------- .text.triton_poi_fused_constant_pad_nd_relu_12 --------------------------
	.section	.text.triton_poi_fused_constant_pad_nd_relu_12,"ax",@progbits
	.align	128
        .global         triton_poi_fused_constant_pad_nd_relu_12
        .type           triton_poi_fused_constant_pad_nd_relu_12,@function
        .size           triton_poi_fused_constant_pad_nd_relu_12,(.L_x_1 - triton_poi_fused_constant_pad_nd_relu_12)
        .other          triton_poi_fused_constant_pad_nd_relu_12,@"STO_CUDA_ENTRY STV_DEFAULT"
triton_poi_fused_constant_pad_nd_relu_12:
.text.triton_poi_fused_constant_pad_nd_relu_12:
[----:B------:R-:W0:Y:S02]  /*0000*/  LDC R1, c[0x0][0x28] ;  /* 0x00000a00ff017b82 */ /* 0x000e240000000800 */
[----:B------:R-:W1:Y:S01]  /*0010*/  S2R R0, SR_TID.X ;  /* 0x0000000000007919 */ /* 0x000e620000002100 */
[----:B------:R-:W-:Y:S01]  /*0020*/  IMAD.MOV.U32 R2, RZ, RZ, RZ ;  /* 0x000000ffff027224 */ /* 0x000fe200078e00ff */
[----:B------:R-:W-:Y:S01]  /*0030*/  ULDC.64 UR4, c[0x0][0x210] ;  /* 0x0000840000047ab9 */ /* 0x000fe20000000a00 */
[----:B------:R-:W2:Y:S01]  /*0040*/  S2R R3, SR_CTAID.X ;  /* 0x0000000000037919 */ /* 0x000ea20000002500 */
[----:B-1----:R-:W-:-:S05]  /*0050*/  IMAD.SHL.U32 R0, R0, 0x2, RZ ;  /* 0x0000000200007824 */ /* 0x002fca00078e00ff */
[----:B------:R-:W-:-:S05]  /*0060*/  LOP3.LUT R0, R0, 0xfe, RZ, 0xc0, !PT ;  /* 0x000000fe00007812 */ /* 0x000fca00078ec0ff */
[----:B--2---:R-:W-:-:S04]  /*0070*/  IMAD R3, R3, 0x100, R0 ;  /* 0x0000010003037824 */ /* 0x004fc800078e0200 */
[----:B------:R-:W-:-:S04]  /*0080*/  IMAD.HI R4, R3, 0x2e8ba2e9, RZ ;  /* 0x2e8ba2e903047827 */ /* 0x000fc800078e02ff */
[----:B------:R-:W-:Y:S01]  /*0090*/  IMAD.HI R0, R3, -0x50c52239, R2 ;  /* 0xaf3addc703007827 */ /* 0x000fe200078e0202 */
[----:B------:R-:W-:-:S03]  /*00a0*/  SHF.R.U32.HI R7, RZ, 0x1f, R4 ;  /* 0x0000001fff077819 */ /* 0x000fc60000011604 */
[----:B------:R-:W-:Y:S01]  /*00b0*/  IMAD.HI R2, R3, -0x5b13e3f9, R2 ;  /* 0xa4ec1c0703027827 */ /* 0x000fe200078e0202 */
[----:B------:R-:W-:Y:S02]  /*00c0*/  SHF.R.U32.HI R5, RZ, 0x1f, R0 ;  /* 0x0000001fff057819 */ /* 0x000fe40000011600 */
[----:B------:R-:W-:Y:S02]  /*00d0*/  LEA.HI.SX32 R4, R4, R7, 0x1e ;  /* 0x0000000704047211 */ /* 0x000fe400078ff2ff */
[----:B------:R-:W-:Y:S02]  /*00e0*/  LEA.HI.SX32 R7, R0, R5, 0x18 ;  /* 0x0000000500077211 */ /* 0x000fe400078fc2ff */
[----:B------:R-:W-:Y:S01]  /*00f0*/  SHF.R.U32.HI R5, RZ, 0x1f, R2 ;  /* 0x0000001fff057819 */ /* 0x000fe20000011602 */
[----:B------:R-:W-:-:S03]  /*0100*/  IMAD.HI R6, R4, 0x78787879, RZ ;  /* 0x7878787904067827 */ /* 0x000fc600078e02ff */
[----:B------:R-:W-:Y:S01]  /*0110*/  LEA.HI.SX32 R5, R2, R5, 0x14 ;  /* 0x0000000502057211 */ /* 0x000fe200078fa2ff */
[----:B------:R-:W-:Y:S01]  /*0120*/  IMAD.HI R0, R7, 0x78787879, RZ ;  /* 0x7878787907007827 */ /* 0x000fe200078e02ff */
[----:B------:R-:W-:-:S03]  /*0130*/  SHF.R.U32.HI R11, RZ, 0x1f, R6 ;  /* 0x0000001fff0b7819 */ /* 0x000fc60000011606 */
[----:B------:R-:W-:Y:S01]  /*0140*/  IMAD R5, R5, 0x1600, RZ ;  /* 0x0000160005057824 */ /* 0x000fe200078e02ff */
[----:B------:R-:W-:Y:S02]  /*0150*/  SHF.R.U32.HI R9, RZ, 0x1f, R0 ;  /* 0x0000001fff097819 */ /* 0x000fe40000011600 */
[----:B------:R-:W-:Y:S02]  /*0160*/  LEA.HI.SX32 R11, R6, R11, 0x1d ;  /* 0x0000000b060b7211 */ /* 0x000fe400078feaff */
[----:B------:R-:W-:Y:S02]  /*0170*/  LEA.HI.SX32 R0, R0, R9, 0x1d ;  /* 0x0000000900007211 */ /* 0x000fe400078feaff */
[----:B------:R-:W-:Y:S01]  /*0180*/  SHF.R.S32.HI R9, RZ, 0x1f, R5 ;  /* 0x0000001fff097819 */ /* 0x000fe20000011405 */
[----:B------:R-:W-:Y:S02]  /*0190*/  IMAD R11, R11, -0x11, R4 ;  /* 0xffffffef0b0b7824 */ /* 0x000fe400078e0204 */
[----:B------:R-:W-:-:S02]  /*01a0*/  IMAD R0, R0, -0x11, R7 ;  /* 0xffffffef00007824 */ /* 0x000fc400078e0207 */
[----:B------:R-:W-:-:S03]  /*01b0*/  IMAD R7, R7, -0x176, R3 ;  /* 0xfffffe8a07077824 */ /* 0x000fc600078e0203 */
[C---:B------:R-:W-:Y:S01]  /*01c0*/  VIMNMX R11, R0.reuse, R11, PT ;  /* 0x0000000b000b7248 */ /* 0x040fe20003fe0100 */
[----:B------:R-:W-:-:S03]  /*01d0*/  IMAD R0, R0, 0x160, RZ ;  /* 0x0000016000007824 */ /* 0x000fc600078e02ff */
[----:B------:R-:W-:Y:S02]  /*01e0*/  ISETP.GT.AND P0, PT, R11, RZ, PT ;  /* 0x000000ff0b00720c */ /* 0x000fe40003f04270 */
[----:B------:R-:W-:Y:S02]  /*01f0*/  CS2R R10, SRZ ;  /* 0x00000000000a7805 */ /* 0x000fe4000001ff00 */
[----:B------:R-:W-:Y:S02]  /*0200*/  IADD3 R5, P2, P3, R0, R7, R5 ;  /* 0x0000000700057210 */ /* 0x000fe40007b5e005 */
[----:B------:R-:W-:Y:S02]  /*0210*/  SHF.R.S32.HI R7, RZ, 0x1f, R7 ;  /* 0x0000001fff077819 */ /* 0x000fe40000011407 */
[----:B------:R-:W-:Y:S02]  /*0220*/  SHF.R.S32.HI R0, RZ, 0x1f, R0 ;  /* 0x0000001fff007819 */ /* 0x000fe40000011400 */
[----:B------:R-:W-:-:S02]  /*0230*/  ISETP.LT.AND P1, PT, R3, 0x6358, P0 ;  /* 0x000063580300780c */ /* 0x000fc40000721270 */
[----:B------:R-:W-:Y:S02]  /*0240*/  IADD3.X R0, R0, R7, R9, P2, P3 ;  /* 0x0000000700007210 */ /* 0x000fe400017e6409 */
[C---:B------:R-:W-:Y:S01]  /*0250*/  LEA R6, P2, R5.reuse, UR4, 0x2 ;  /* 0x0000000405067c11 */ /* 0x040fe2000f8410ff */
[----:B------:R-:W1:Y:S03]  /*0260*/  LDC.64 R8, c[0x0][0x220] ;  /* 0x00008800ff087b82 */ /* 0x000e660000000a00 */
[----:B------:R-:W-:Y:S01]  /*0270*/  LEA.HI.X R7, R5, UR5, R0, 0x2, P2 ;  /* 0x0000000505077c11 */ /* 0x000fe200090f1400 */
[----:B------:R-:W-:-:S04]  /*0280*/  ULDC.64 UR4, c[0x0][0x208] ;  /* 0x0000820000047ab9 */ /* 0x000fc80000000a00 */
[----:B------:R-:W2:Y:S01]  /*0290*/  @P1 LDG.E.64 R10, desc[UR4][R6.64+-0x5d8] ;  /* 0xfffa2804060a1981 */ /* 0x000ea2000c1e1b00 */
[----:B------:R-:W3:Y:S01]  /*02a0*/  LDC.64 R4, c[0x0][0x218] ;  /* 0x00008600ff047b82 */ /* 0x000ee20000000a00 */
[C---:B------:R-:W-:Y:S01]  /*02b0*/  ISETP.GE.AND P3, PT, R3.reuse, 0x6358, PT ;  /* 0x000063580300780c */ /* 0x040fe20003f66270 */
[----:B---3--:R-:W-:Y:S01]  /*02c0*/  IMAD.WIDE R4, R3, 0x4, R4 ;  /* 0x0000000403047825 */ /* 0x008fe200078e0204 */
[----:B--2---:R-:W-:Y:S02]  /*02d0*/  SEL R10, R10, RZ, P1 ;  /* 0x000000ff0a0a7207 */ /* 0x004fe40000800000 */
[----:B------:R-:W-:Y:S02]  /*02e0*/  SEL R11, R11, RZ, P1 ;  /* 0x000000ff0b0b7207 */ /* 0x000fe40000800000 */
[----:B------:R-:W-:Y:S02]  /*02f0*/  FSETP.GEU.AND P1, PT, R10, RZ, PT ;  /* 0x000000ff0a00720b */ /* 0x000fe40003f2e000 */
[----:B------:R-:W-:-:S02]  /*0300*/  FSETP.GEU.AND P2, PT, R11, RZ, PT ;  /* 0x000000ff0b00720b */ /* 0x000fc40003f4e000 */
[----:B------:R-:W-:Y:S02]  /*0310*/  FSEL R0, R10, RZ, P1 ;  /* 0x000000ff0a007208 */ /* 0x000fe40000800000 */
[----:B------:R-:W-:Y:S02]  /*0320*/  FSEL R2, R11, RZ, P2 ;  /* 0x000000ff0b027208 */ /* 0x000fe40001000000 */
[----:B------:R-:W-:Y:S02]  /*0330*/  SEL R6, R0, RZ, P0 ;  /* 0x000000ff00067207 */ /* 0x000fe40000000000 */
[----:B------:R-:W-:Y:S01]  /*0340*/  SEL R7, R2, RZ, P0 ;  /* 0x000000ff02077207 */ /* 0x000fe20000000000 */
[----:B-1----:R-:W-:-:S04]  /*0350*/  IMAD.WIDE R2, R3, 0x4, R8 ;  /* 0x0000000403027825 */ /* 0x002fc800078e0208 */
[----:B------:R1:W-:Y:S01]  /*0360*/  @!P3 STG.E.64 desc[UR4][R4.64], R6 ;  /* 0x000000060400b986 */ /* 0x0003e2000c101b04 */
[----:B------:R-:W-:Y:S05]  /*0370*/  @P3 EXIT ;  /* 0x000000000000394d */ /* 0x000fea0003800000 */
[----:B------:R-:W-:Y:S01]  /*0380*/  STG.E.64 desc[UR4][R2.64], R10 ;  /* 0x0000000a02007986 */ /* 0x000fe2000c101b04 */
[----:B------:R-:W-:Y:S05]  /*0390*/  EXIT ;  /* 0x000000000000794d */ /* 0x000fea0003800000 */
.L_x_0:
[----:B------:R-:W-:-:S00]  /*03a0*/  BRA `(.L_x_0) ;  /* 0xfffffffc00fc7947 */ /* 0x000fc0000383ffff */
[----:B------:R-:W-:-:S00]  /*03b0*/  NOP ;  /* 0x0000000000007918 */ /* 0x000fc00000000000 */
        /* <DEDUP_REMOVED lines=12> */
.L_x_1:


//--------------------- .nv.constant0.triton_poi_fused_constant_pad_nd_relu_12 --------------------------
	.section	.nv.constant0.triton_poi_fused_constant_pad_nd_relu_12,"a",@progbits
	.sectionflags	@""
	.align	4
.nv.constant0.triton_poi_fused_constant_pad_nd_relu_12:
	.zero		556
